//
// Generated by NVIDIA NVVM Compiler
//
// Compiler Build ID: CL-36424714
// Cuda compilation tools, release 13.0, V13.0.88
// Based on NVVM 20.0.0
//

.version 9.0
.target sm_100
.address_size 64

	// .globl	_Z9transposePiS_ii
// _ZZ9transposePiS_iiE4tile has been demoted

.visible .entry _Z9transposePiS_ii(
	.param .u64 .ptr .align 1 _Z9transposePiS_ii_param_0,
	.param .u64 .ptr .align 1 _Z9transposePiS_ii_param_1,
	.param .u32 _Z9transposePiS_ii_param_2,
	.param .u32 _Z9transposePiS_ii_param_3
)
{
	.reg .pred 	%p<7>;
	.reg .b32 	%r<29>;
	.reg .b64 	%rd<9>;
	// demoted variable
	.shared .align 4 .b8 _ZZ9transposePiS_iiE4tile[1088];
	ld.param.u64 	%rd1, [_Z9transposePiS_ii_param_0];
	ld.param.u64 	%rd2, [_Z9transposePiS_ii_param_1];
	ld.param.u32 	%r11, [_Z9transposePiS_ii_param_2];
	ld.param.u32 	%r12, [_Z9transposePiS_ii_param_3];
	mov.u32 	%r14, %ctaid.y;
	shl.b32 	%r1, %r14, 4;
	mov.u32 	%r2, %tid.y;
	add.s32 	%r3, %r1, %r2;
	mov.u32 	%r15, %ctaid.x;
	shl.b32 	%r4, %r15, 4;
	mov.u32 	%r5, %tid.x;
	add.s32 	%r6, %r4, %r5;
	setp.ge.s32 	%p1, %r3, %r11;
	setp.ge.s32 	%p2, %r6, %r12;
	mov.b32 	%r28, 0;
	or.pred  	%p3, %p1, %p2;
	@%p3 bra 	$L__BB0_2;
	cvta.to.global.u64 	%rd3, %rd1;
	mad.lo.s32 	%r16, %r12, %r3, %r6;
	mul.wide.s32 	%rd4, %r16, 4;
	add.s64 	%rd5, %rd3, %rd4;
	ld.global.u32 	%r28, [%rd5];
$L__BB0_2:
	mov.u32 	%r17, _ZZ9transposePiS_iiE4tile;
	mad.lo.s32 	%r18, %r5, 68, %r17;
	shl.b32 	%r19, %r2, 2;
	add.s32 	%r20, %r18, %r19;
	st.shared.u32 	[%r20], %r28;
	bar.sync 	0;
	add.s32 	%r9, %r4, %r2;
	add.s32 	%r21, %r1, %r5;
	setp.ge.s32 	%p4, %r9, %r12;
	setp.ge.s32 	%p5, %r21, %r11;
	or.pred  	%p6, %p4, %p5;
	@%p6 bra 	$L__BB0_4;
	mad.lo.s32 	%r22, %r11, %r9, %r21;
	mad.lo.s32 	%r24, %r2, 68, %r17;
	shl.b32 	%r25, %r5, 2;
	add.s32 	%r26, %r24, %r25;
	ld.shared.u32 	%r27, [%r26];
	cvta.to.global.u64 	%rd6, %rd2;
	mul.wide.s32 	%rd7, %r22, 4;
	add.s64 	%rd8, %rd6, %rd7;
	st.global.u32 	[%rd8], %r27;
$L__BB0_4:
	ret;

}
	// .globl	_Z18naive_2d_transposePiS_ii
.visible .entry _Z18naive_2d_transposePiS_ii(
	.param .u64 .ptr .align 1 _Z18naive_2d_transposePiS_ii_param_0,
	.param .u64 .ptr .align 1 _Z18naive_2d_transposePiS_ii_param_1,
	.param .u32 _Z18naive_2d_transposePiS_ii_param_2,
	.param .u32 _Z18naive_2d_transposePiS_ii_param_3
)
{
	.reg .pred 	%p<4>;
	.reg .b32 	%r<13>;
	.reg .b64 	%rd<9>;

	ld.param.u64 	%rd1, [_Z18naive_2d_transposePiS_ii_param_0];
	ld.param.u64 	%rd2, [_Z18naive_2d_transposePiS_ii_param_1];
	ld.param.u32 	%r3, [_Z18naive_2d_transposePiS_ii_param_2];
	ld.param.u32 	%r4, [_Z18naive_2d_transposePiS_ii_param_3];
	mov.u32 	%r5, %ctaid.x;
	mov.u32 	%r6, %ntid.x;
	mov.u32 	%r7, %tid.x;
	mad.lo.s32 	%r1, %r5, %r6, %r7;
	mov.u32 	%r8, %ctaid.y;
	mov.u32 	%r9, %tid.y;
	mad.lo.s32 	%r2, %r8, %r6, %r9;
	setp.ge.s32 	%p1, %r2, %r3;
	setp.ge.s32 	%p2, %r1, %r4;
	or.pred  	%p3, %p1, %p2;
	@%p3 bra 	$L__BB1_2;
	cvta.to.global.u64 	%rd3, %rd1;
	cvta.to.global.u64 	%rd4, %rd2;
	mad.lo.s32 	%r10, %r4, %r2, %r1;
	mad.lo.s32 	%r11, %r3, %r1, %r2;
	mul.wide.s32 	%rd5, %r10, 4;
	add.s64 	%rd6, %rd3, %rd5;
	ld.global.u32 	%r12, [%rd6];
	mul.wide.s32 	%rd7, %r11, 4;
	add.s64 	%rd8, %rd4, %rd7;
	st.global.u32 	[%rd8], %r12;
$L__BB1_2:
	ret;

}
	// .globl	_Z18naive_1d_transposePiS_ii
.visible .entry _Z18naive_1d_transposePiS_ii(
	.param .u64 .ptr .align 1 _Z18naive_1d_transposePiS_ii_param_0,
	.param .u64 .ptr .align 1 _Z18naive_1d_transposePiS_ii_param_1,
	.param .u32 _Z18naive_1d_transposePiS_ii_param_2,
	.param .u32 _Z18naive_1d_transposePiS_ii_param_3
)
{
	.reg .pred 	%p<4>;
	.reg .b32 	%r<11>;
	.reg .b64 	%rd<9>;

	ld.param.u64 	%rd1, [_Z18naive_1d_transposePiS_ii_param_0];
	ld.param.u64 	%rd2, [_Z18naive_1d_transposePiS_ii_param_1];
	ld.param.u32 	%r3, [_Z18naive_1d_transposePiS_ii_param_2];
	ld.param.u32 	%r4, [_Z18naive_1d_transposePiS_ii_param_3];
	mov.u32 	%r5, %ctaid.x;
	mov.u32 	%r6, %ntid.x;
	mov.u32 	%r7, %tid.x;
	mad.lo.s32 	%r1, %r5, %r6, %r7;
	div.s32 	%r2, %r1, %r4;
	setp.ge.s32 	%p1, %r2, %r3;
	setp.lt.s32 	%p2, %r4, 0;
	or.pred  	%p3, %p2, %p1;
	@%p3 bra 	$L__BB2_2;
	cvta.to.global.u64 	%rd3, %rd1;
	cvta.to.global.u64 	%rd4, %rd2;
	rem.s32 	%r8, %r1, %r4;
	mad.lo.s32 	%r9, %r8, %r3, %r2;
	mul.wide.s32 	%rd5, %r1, 4;
	add.s64 	%rd6, %rd3, %rd5;
	ld.global.u32 	%r10, [%rd6];
	mul.wide.s32 	%rd7, %r9, 4;
	add.s64 	%rd8, %rd4, %rd7;
	st.global.u32 	[%rd8], %r10;
$L__BB2_2:
	ret;

}


// ===== COMPILED SASS (sm_100) =====

	.target	sm_100

	.elftype	@"ET_EXEC"


//--------------------- .note.nv.tkinfo           --------------------------
	.section	.note.nv.tkinfo,"",@"SHT_NOTE"
	.sectionflags	@"SHF_NOTE_NV_TKINFO"
	.tkinfo
        /*0018*/ 	.word	0x00000002
        /*0030*/ 	.string	""
        /*0030*/ 	.string	"ptxas"
        /*0030*/ 	.string	"Cuda compilation tools, release 13.0, V13.0.88"
        /*0030*/ 	.string	"Build cuda_13.0.r13.0/compiler.36424714_0"
        /*0030*/ 	.string	"-arch sm_100 -m 64 "



//--------------------- .note.nv.cuinfo           --------------------------
	.section	.note.nv.cuinfo,"",@"SHT_NOTE"
	.sectionflags	@"SHF_NOTE_NV_CUINFO"
        /*0018*/ 	.short	0x0002
        /*001a*/ 	.short	0x0064
        /*001c*/ 	.short	0x0082
	.zero		2


//--------------------- .nv.info                  --------------------------
	.section	.nv.info,"",@"SHT_CUDA_INFO"
	.align	4


	//----- nvinfo : EIATTR_REGCOUNT
	.align		4
        /*0000*/ 	.byte	0x04, 0x2f
        /*0002*/ 	.short	(.L_1 - .L_0)
	.align		4
.L_0:
        /*0004*/ 	.word	index@(_Z9transposePiS_ii)
        /*0008*/ 	.word	0x0000000d


	//----- nvinfo : EIATTR_FRAME_SIZE
	.align		4
.L_1:
        /*000c*/ 	.byte	0x04, 0x11
        /*000e*/ 	.short	(.L_3 - .L_2)
	.align		4
.L_2:
        /*0010*/ 	.word	index@(_Z9transposePiS_ii)
        /*0014*/ 	.word	0x00000000


	//----- nvinfo : EIATTR_REGCOUNT
	.align		4
.L_3:
        /*0018*/ 	.byte	0x04, 0x2f
        /*001a*/ 	.short	(.L_5 - .L_4)
	.align		4
.L_4:
        /*001c*/ 	.word	index@(_Z18naive_2d_transposePiS_ii)
        /*0020*/ 	.word	0x0000000a


	//----- nvinfo : EIATTR_FRAME_SIZE
	.align		4
.L_5:
        /*0024*/ 	.byte	0x04, 0x11
        /*0026*/ 	.short	(.L_7 - .L_6)
	.align		4
.L_6:
        /*0028*/ 	.word	index@(_Z18naive_2d_transposePiS_ii)
        /*002c*/ 	.word	0x00000000


	//----- nvinfo : EIATTR_REGCOUNT
	.align		4
.L_7:
        /*0030*/ 	.byte	0x04, 0x2f
        /*0032*/ 	.short	(.L_9 - .L_8)
	.align		4
.L_8:
        /*0034*/ 	.word	index@(_Z18naive_1d_transposePiS_ii)
        /*0038*/ 	.word	0x0000000c


	//----- nvinfo : EIATTR_FRAME_SIZE
	.align		4
.L_9:
        /*003c*/ 	.byte	0x04, 0x11
        /*003e*/ 	.short	(.L_11 - .L_10)
	.align		4
.L_10:
        /*0040*/ 	.word	index@(_Z18naive_1d_transposePiS_ii)
        /*0044*/ 	.word	0x00000000


	//----- nvinfo : EIATTR_MIN_STACK_SIZE
	.align		4
.L_11:
        /*0048*/ 	.byte	0x04, 0x12
        /*004a*/ 	.short	(.L_13 - .L_12)
	.align		4
.L_12:
        /*004c*/ 	.word	index@(_Z18naive_1d_transposePiS_ii)
        /*0050*/ 	.word	0x00000000


	//----- nvinfo : EIATTR_MIN_STACK_SIZE
	.align		4
.L_13:
        /*0054*/ 	.byte	0x04, 0x12
        /*0056*/ 	.short	(.L_15 - .L_14)
	.align		4
.L_14:
        /*0058*/ 	.word	index@(_Z18naive_2d_transposePiS_ii)
        /*005c*/ 	.word	0x00000000


	//----- nvinfo : EIATTR_MIN_STACK_SIZE
	.align		4
.L_15:
        /*0060*/ 	.byte	0x04, 0x12
        /*0062*/ 	.short	(.L_17 - .L_16)
	.align		4
.L_16:
        /*0064*/ 	.word	index@(_Z9transposePiS_ii)
        /*0068*/ 	.word	0x00000000
.L_17:


//--------------------- .nv.compat                --------------------------
	.section	.nv.compat,"",@"SHT_CUDA_COMPAT_INFO"
	.align	4
        /*0000*/ 	.byte	0x02, 0x09, 0x00, 0x00, 0x02, 0x02, 0x01, 0x00, 0x02, 0x05, 0x05, 0x00, 0x03, 0x07, 0x01, 0x01
        /*0010*/ 	.byte	0x02, 0x03, 0x00, 0x00, 0x02, 0x06, 0x01, 0x00, 0x04, 0x0b, 0x08, 0x00, 0x09, 0x00, 0x00, 0x00
        /*0020*/ 	.byte	0x00, 0x00, 0x00, 0x00


//--------------------- .nv.info._Z18naive_1d_transposePiS_ii --------------------------
	.section	.nv.info._Z18naive_1d_transposePiS_ii,"",@"SHT_CUDA_INFO"
	.sectionflags	@""
	.align	4


	//----- nvinfo : EIATTR_CUDA_API_VERSION
	.align		4
        /*0000*/ 	.byte	0x04, 0x37
        /*0002*/ 	.short	(.L_19 - .L_18)
.L_18:
        /*0004*/ 	.word	0x00000082


	//----- nvinfo : EIATTR_KPARAM_INFO
	.align		4
.L_19:
        /*0008*/ 	.byte	0x04, 0x17
        /*000a*/ 	.short	(.L_21 - .L_20)
.L_20:
        /*000c*/ 	.word	0x00000000
        /*0010*/ 	.short	0x0003
        /*0012*/ 	.short	0x0014
        /*0014*/ 	.byte	0x00, 0xf0, 0x11, 0x00


	//----- nvinfo : EIATTR_KPARAM_INFO
	.align		4
.L_21:
        /*0018*/ 	.byte	0x04, 0x17
        /*001a*/ 	.short	(.L_23 - .L_22)
.L_22:
        /*001c*/ 	.word	0x00000000
        /*0020*/ 	.short	0x0002
        /*0022*/ 	.short	0x0010
        /*0024*/ 	.byte	0x00, 0xf0, 0x11, 0x00


	//----- nvinfo : EIATTR_KPARAM_INFO
	.align		4
.L_23:
        /*0028*/ 	.byte	0x04, 0x17
        /*002a*/ 	.short	(.L_25 - .L_24)
.L_24:
        /*002c*/ 	.word	0x00000000
        /*0030*/ 	.short	0x0001
        /*0032*/ 	.short	0x0008
        /*0034*/ 	.byte	0x00, 0xf5, 0x21, 0x00


	//----- nvinfo : EIATTR_KPARAM_INFO
	.align		4
.L_25:
        /*0038*/ 	.byte	0x04, 0x17
        /*003a*/ 	.short	(.L_27 - .L_26)
.L_26:
        /*003c*/ 	.word	0x00000000
        /*0040*/ 	.short	0x0000
        /*0042*/ 	.short	0x0000
        /*0044*/ 	.byte	0x00, 0xf5, 0x21, 0x00


	//----- nvinfo : EIATTR_SPARSE_MMA_MASK
	.align		4
.L_27:
        /*0048*/ 	.byte	0x03, 0x50
        /*004a*/ 	.short	0x0000


	//----- nvinfo : EIATTR_MAXREG_COUNT
	.align		4
        /*004c*/ 	.byte	0x03, 0x1b
        /*004e*/ 	.short	0x00ff


	//----- nvinfo : EIATTR_MERCURY_ISA_VERSION
	.align		4
        /*0050*/ 	.byte	0x03, 0x5f
        /*0052*/ 	.short	0x0101


	//----- nvinfo : EIATTR_VRC_CTA_INIT_COUNT
	.align		4
        /*0054*/ 	.byte	0x02, 0x4a
	.zero		1
	.zero		1


	//----- nvinfo : EIATTR_EXIT_INSTR_OFFSETS
	.align		4
        /*0058*/ 	.byte	0x04, 0x1c
        /*005a*/ 	.short	(.L_29 - .L_28)


	//   ....[0]....
.L_28:
        /*005c*/ 	.word	0x00000220


	//   ....[1]....
        /*0060*/ 	.word	0x00000310


	//----- nvinfo : EIATTR_CBANK_PARAM_SIZE
	.align		4
.L_29:
        /*0064*/ 	.byte	0x03, 0x19
        /*0066*/ 	.short	0x0018


	//----- nvinfo : EIATTR_PARAM_CBANK
	.align		4
        /*0068*/ 	.byte	0x04, 0x0a
        /*006a*/ 	.short	(.L_31 - .L_30)
	.align		4
.L_30:
        /*006c*/ 	.word	index@(.nv.constant0._Z18naive_1d_transposePiS_ii)
        /*0070*/ 	.short	0x0380
        /*0072*/ 	.short	0x0018


	//----- nvinfo : EIATTR_SW_WAR
	.align		4
.L_31:
        /*0074*/ 	.byte	0x04, 0x36
        /*0076*/ 	.short	(.L_33 - .L_32)
.L_32:
        /*0078*/ 	.word	0x00000008
.L_33:


//--------------------- .nv.info._Z18naive_2d_transposePiS_ii --------------------------
	.section	.nv.info._Z18naive_2d_transposePiS_ii,"",@"SHT_CUDA_INFO"
	.sectionflags	@""
	.align	4


	//----- nvinfo : EIATTR_CUDA_API_VERSION
	.align		4
        /*0000*/ 	.byte	0x04, 0x37
        /*0002*/ 	.short	(.L_35 - .L_34)
.L_34:
        /*0004*/ 	.word	0x00000082


	//----- nvinfo : EIATTR_KPARAM_INFO
	.align		4
.L_35:
        /*0008*/ 	.byte	0x04, 0x17
        /*000a*/ 	.short	(.L_37 - .L_36)
.L_36:
        /*000c*/ 	.word	0x00000000
        /*0010*/ 	.short	0x0003
        /*0012*/ 	.short	0x0014
        /*0014*/ 	.byte	0x00, 0xf0, 0x11, 0x00


	//----- nvinfo : EIATTR_KPARAM_INFO
	.align		4
.L_37:
        /*0018*/ 	.byte	0x04, 0x17
        /*001a*/ 	.short	(.L_39 - .L_38)
.L_38:
        /*001c*/ 	.word	0x00000000
        /*0020*/ 	.short	0x0002
        /*0022*/ 	.short	0x0010
        /*0024*/ 	.byte	0x00, 0xf0, 0x11, 0x00


	//----- nvinfo : EIATTR_KPARAM_INFO
	.align		4
.L_39:
        /*0028*/ 	.byte	0x04, 0x17
        /*002a*/ 	.short	(.L_41 - .L_40)
.L_40:
        /*002c*/ 	.word	0x00000000
        /*0030*/ 	.short	0x0001
        /*0032*/ 	.short	0x0008
        /*0034*/ 	.byte	0x00, 0xf5, 0x21, 0x00


	//----- nvinfo : EIATTR_KPARAM_INFO
	.align		4
.L_41:
        /*0038*/ 	.byte	0x04, 0x17
        /*003a*/ 	.short	(.L_43 - .L_42)
.L_42:
        /*003c*/ 	.word	0x00000000
        /*0040*/ 	.short	0x0000
        /*0042*/ 	.short	0x0000
        /*0044*/ 	.byte	0x00, 0xf5, 0x21, 0x00


	//----- nvinfo : EIATTR_SPARSE_MMA_MASK
	.align		4
.L_43:
        /*0048*/ 	.byte	0x03, 0x50
        /*004a*/ 	.short	0x0000


	//----- nvinfo : EIATTR_MAXREG_COUNT
	.align		4
        /*004c*/ 	.byte	0x03, 0x1b
        /*004e*/ 	.short	0x00ff


	//----- nvinfo : EIATTR_MERCURY_ISA_VERSION
	.align		4
        /*0050*/ 	.byte	0x03, 0x5f
        /*0052*/ 	.short	0x0101


	//----- nvinfo : EIATTR_VRC_CTA_INIT_COUNT
	.align		4
        /*0054*/ 	.byte	0x02, 0x4a
	.zero		1
	.zero		1


	//----- nvinfo : EIATTR_EXIT_INSTR_OFFSETS
	.align		4
        /*0058*/ 	.byte	0x04, 0x1c
        /*005a*/ 	.short	(.L_45 - .L_44)


	//   ....[0]....
.L_44:
        /*005c*/ 	.word	0x000000b0


	//   ....[1]....
        /*0060*/ 	.word	0x00000150


	//----- nvinfo : EIATTR_CBANK_PARAM_SIZE
	.align		4
.L_45:
        /*0064*/ 	.byte	0x03, 0x19
        /*0066*/ 	.short	0x0018


	//----- nvinfo : EIATTR_PARAM_CBANK
	.align		4
        /*0068*/ 	.byte	0x04, 0x0a
        /*006a*/ 	.short	(.L_47 - .L_46)
	.align		4
.L_46:
        /*006c*/ 	.word	index@(.nv.constant0._Z18naive_2d_transposePiS_ii)
        /*0070*/ 	.short	0x0380
        /*0072*/ 	.short	0x0018


	//----- nvinfo : EIATTR_SW_WAR
	.align		4
.L_47:
        /*0074*/ 	.byte	0x04, 0x36
        /*0076*/ 	.short	(.L_49 - .L_48)
.L_48:
        /*0078*/ 	.word	0x00000008
.L_49:


//--------------------- .nv.info._Z9transposePiS_ii --------------------------
	.section	.nv.info._Z9transposePiS_ii,"",@"SHT_CUDA_INFO"
	.sectionflags	@""
	.align	4


	//----- nvinfo : EIATTR_CUDA_API_VERSION
	.align		4
        /*0000*/ 	.byte	0x04, 0x37
        /*0002*/ 	.short	(.L_51 - .L_50)
.L_50:
        /*0004*/ 	.word	0x00000082


	//----- nvinfo : EIATTR_KPARAM_INFO
	.align		4
.L_51:
        /*0008*/ 	.byte	0x04, 0x17
        /*000a*/ 	.short	(.L_53 - .L_52)
.L_52:
        /*000c*/ 	.word	0x00000000
        /*0010*/ 	.short	0x0003
        /*0012*/ 	.short	0x0014
        /*0014*/ 	.byte	0x00, 0xf0, 0x11, 0x00


	//----- nvinfo : EIATTR_KPARAM_INFO
	.align		4
.L_53:
        /*0018*/ 	.byte	0x04, 0x17
        /*001a*/ 	.short	(.L_55 - .L_54)
.L_54:
        /*001c*/ 	.word	0x00000000
        /*0020*/ 	.short	0x0002
        /*0022*/ 	.short	0x0010
        /*0024*/ 	.byte	0x00, 0xf0, 0x11, 0x00


	//----- nvinfo : EIATTR_KPARAM_INFO
	.align		4
.L_55:
        /*0028*/ 	.byte	0x04, 0x17
        /*002a*/ 	.short	(.L_57 - .L_56)
.L_56:
        /*002c*/ 	.word	0x00000000
        /*0030*/ 	.short	0x0001
        /*0032*/ 	.short	0x0008
        /*0034*/ 	.byte	0x00, 0xf5, 0x21, 0x00


	//----- nvinfo : EIATTR_KPARAM_INFO
	.align		4
.L_57:
        /*0038*/ 	.byte	0x04, 0x17
        /*003a*/ 	.short	(.L_59 - .L_58)
.L_58:
        /*003c*/ 	.word	0x00000000
        /*0040*/ 	.short	0x0000
        /*0042*/ 	.short	0x0000
        /*0044*/ 	.byte	0x00, 0xf5, 0x21, 0x00


	//----- nvinfo : EIATTR_SPARSE_MMA_MASK
	.align		4
.L_59:
        /*0048*/ 	.byte	0x03, 0x50
        /*004a*/ 	.short	0x0000


	//----- nvinfo : EIATTR_MAXREG_COUNT
	.align		4
        /*004c*/ 	.byte	0x03, 0x1b
        /*004e*/ 	.short	0x00ff


	//----- nvinfo : EIATTR_NUM_BARRIERS
	.align		4
        /*0050*/ 	.byte	0x02, 0x4c
        /*0052*/ 	.byte	0x01
	.zero		1


	//----- nvinfo : EIATTR_MERCURY_ISA_VERSION
	.align		4
        /*0054*/ 	.byte	0x03, 0x5f
        /*0056*/ 	.short	0x0101


	//----- nvinfo : EIATTR_VRC_CTA_INIT_COUNT
	.align		4
        /*0058*/ 	.byte	0x02, 0x4a
	.zero		1
	.zero		1


	//----- nvinfo : EIATTR_EXIT_INSTR_OFFSETS
	.align		4
        /*005c*/ 	.byte	0x04, 0x1c
        /*005e*/ 	.short	(.L_61 - .L_60)


	//   ....[0]....
.L_60:
        /*0060*/ 	.word	0x000001b0


	//   ....[1]....
        /*0064*/ 	.word	0x00000230


	//----- nvinfo : EIATTR_CBANK_PARAM_SIZE
	.align		4
.L_61:
        /*0068*/ 	.byte	0x03, 0x19
        /*006a*/ 	.short	0x0018


	//----- nvinfo : EIATTR_PARAM_CBANK
	.align		4
        /*006c*/ 	.byte	0x04, 0x0a
        /*006e*/ 	.short	(.L_63 - .L_62)
	.align		4
.L_62:
        /*0070*/ 	.word	index@(.nv.constant0._Z9transposePiS_ii)
        /*0074*/ 	.short	0x0380
        /*0076*/ 	.short	0x0018


	//----- nvinfo : EIATTR_SW_WAR
	.align		4
.L_63:
        /*0078*/ 	.byte	0x04, 0x36
        /*007a*/ 	.short	(.L_65 - .L_64)
.L_64:
        /*007c*/ 	.word	0x00000008
.L_65:


//--------------------- .nv.callgraph             --------------------------
	.section	.nv.callgraph,"",@"SHT_CUDA_CALLGRAPH"
	.align	4
	.sectionentsize	8
	.align		4
        /*0000*/ 	.word	0x00000000
	.align		4
        /*0004*/ 	.word	0xffffffff
	.align		4
        /*0008*/ 	.word	0x00000000
	.align		4
        /*000c*/ 	.word	0xfffffffe
	.align		4
        /*0010*/ 	.word	0x00000000
	.align		4
        /*0014*/ 	.word	0xfffffffd
	.align		4
        /*0018*/ 	.word	0x00000000
	.align		4
        /*001c*/ 	.word	0xfffffffc


//--------------------- .text._Z18naive_1d_transposePiS_ii --------------------------
	.section	.text._Z18naive_1d_transposePiS_ii,"ax",@progbits
	.align	128
        .global         _Z18naive_1d_transposePiS_ii
        .type           _Z18naive_1d_transposePiS_ii,@function
        .size           _Z18naive_1d_transposePiS_ii,(.L_x_3 - _Z18naive_1d_transposePiS_ii)
        .other          _Z18naive_1d_transposePiS_ii,@"STO_CUDA_ENTRY STV_DEFAULT"
_Z18naive_1d_transposePiS_ii:
.text._Z18naive_1d_transposePiS_ii:
[----:B------:R-:W-:Y:S08]  /*0000*/  LDC R1, c[0x0][0x37c] ;  /* 0x0000df00ff017b82 */ /* 0x000ff00000000800 */
[----:B------:R-:W0:Y:S01]  /*0010*/  LDC R8, c[0x0][0x394] ;  /* 0x0000e500ff087b82 */ /* 0x000e220000000800 */
[----:B------:R-:W1:Y:S01]  /*0020*/  S2R R6, SR_TID.X ;  /* 0x0000000000067919 */ /* 0x000e620000002100 */
[----:B------:R-:W2:Y:S06]  /*0030*/  LDCU UR6, c[0x0][0x390] ;  /* 0x00007200ff0677ac */ /* 0x000eac0008000800 */
[----:B------:R-:W1:Y:S08]  /*0040*/  S2UR UR4, SR_CTAID.X ;  /* 0x00000000000479c3 */ /* 0x000e700000002500 */
[----:B------:R-:W1:Y:S01]  /*0050*/  LDC R5, c[0x0][0x360] ;  /* 0x0000d800ff057b82 */ /* 0x000e620000000800 */
[----:B0-----:R-:W-:-:S04]  /*0060*/  IABS R0, R8 ;  /* 0x0000000800007213 */ /* 0x001fc80000000000 */
[----:B------:R-:W0:Y:S01]  /*0070*/  I2F.RP R4, R0 ;  /* 0x0000000000047306 */ /* 0x000e220000209400 */
[----:B-1----:R-:W-:-:S07]  /*0080*/  IMAD R5, R5, UR4, R6 ;  /* 0x0000000405057c24 */ /* 0x002fce000f8e0206 */
[----:B0-----:R-:W0:Y:S01]  /*0090*/  MUFU.RCP R4, R4 ;  /* 0x0000000400047308 */ /* 0x001e220000001000 */
[----:B------:R-:W-:Y:S01]  /*00a0*/  IABS R6, R5 ;  /* 0x0000000500067213 */ /* 0x000fe20000000000 */
[----:B0-----:R-:W-:-:S06]  /*00b0*/  VIADD R2, R4, 0xffffffe ;  /* 0x0ffffffe04027836 */ /* 0x001fcc0000000000 */
[----:B------:R0:W1:Y:S02]  /*00c0*/  F2I.FTZ.U32.TRUNC.NTZ R3, R2 ;  /* 0x0000000200037305 */ /* 0x000064000021f000 */
[----:B0-----:R-:W-:Y:S02]  /*00d0*/  IMAD.MOV.U32 R2, RZ, RZ, RZ ;  /* 0x000000ffff027224 */ /* 0x001fe400078e00ff */
[----:B-1----:R-:W-:-:S04]  /*00e0*/  IMAD.MOV R7, RZ, RZ, -R3 ;  /* 0x000000ffff077224 */ /* 0x002fc800078e0a03 */
[----:B------:R-:W-:-:S04]  /*00f0*/  IMAD R7, R7, R0, RZ ;  /* 0x0000000007077224 */ /* 0x000fc800078e02ff */
[----:B------:R-:W-:Y:S01]  /*0100*/  IMAD.HI.U32 R3, R3, R7, R2 ;  /* 0x0000000703037227 */ /* 0x000fe200078e0002 */
[----:B------:R-:W-:Y:S02]  /*0110*/  MOV R7, R6 ;  /* 0x0000000600077202 */ /* 0x000fe40000000f00 */
[-C--:B------:R-:W-:Y:S02]  /*0120*/  LOP3.LUT R2, R5, R8.reuse, RZ, 0x3c, !PT ;  /* 0x0000000805027212 */ /* 0x080fe400078e3cff */
[----:B------:R-:W-:Y:S01]  /*0130*/  LOP3.LUT R6, RZ, R8, RZ, 0x33, !PT ;  /* 0x00000008ff067212 */ /* 0x000fe200078e33ff */
[----:B------:R-:W-:Y:S01]  /*0140*/  IMAD.HI.U32 R3, R3, R7, RZ ;  /* 0x0000000703037227 */ /* 0x000fe200078e00ff */
[----:B------:R-:W-:-:S03]  /*0150*/  ISETP.GE.AND P0, PT, R2, RZ, PT ;  /* 0x000000ff0200720c */ /* 0x000fc60003f06270 */
[----:B------:R-:W-:-:S04]  /*0160*/  IMAD.MOV R4, RZ, RZ, -R3 ;  /* 0x000000ffff047224 */ /* 0x000fc800078e0a03 */
[----:B------:R-:W-:-:S05]  /*0170*/  IMAD R7, R0, R4, R7 ;  /* 0x0000000400077224 */ /* 0x000fca00078e0207 */
[----:B------:R-:W-:-:S13]  /*0180*/  ISETP.GT.U32.AND P2, PT, R0, R7, PT ;  /* 0x000000070000720c */ /* 0x000fda0003f44070 */
[----:B------:R-:W-:Y:S01]  /*0190*/  @!P2 IMAD.IADD R7, R7, 0x1, -R0 ;  /* 0x000000010707a824 */ /* 0x000fe200078e0a00 */
[----:B------:R-:W-:-:S04]  /*01a0*/  @!P2 IADD3 R3, PT, PT, R3, 0x1, RZ ;  /* 0x000000010303a810 */ /* 0x000fc80007ffe0ff */
[----:B------:R-:W-:-:S13]  /*01b0*/  ISETP.GE.U32.AND P1, PT, R7, R0, PT ;  /* 0x000000000700720c */ /* 0x000fda0003f26070 */
[----:B------:R-:W-:Y:S01]  /*01c0*/  @P1 VIADD R3, R3, 0x1 ;  /* 0x0000000103031836 */ /* 0x000fe20000000000 */
[----:B------:R-:W-:-:S03]  /*01d0*/  ISETP.NE.AND P1, PT, R8, RZ, PT ;  /* 0x000000ff0800720c */ /* 0x000fc60003f25270 */
[----:B------:R-:W-:-:S05]  /*01e0*/  @!P0 IMAD.MOV R3, RZ, RZ, -R3 ;  /* 0x000000ffff038224 */ /* 0x000fca00078e0a03 */
[----:B------:R-:W-:-:S04]  /*01f0*/  SEL R9, R6, R3, !P1 ;  /* 0x0000000306097207 */ /* 0x000fc80004800000 */
[----:B--2---:R-:W-:-:S04]  /*0200*/  ISETP.GE.AND P0, PT, R9, UR6, PT ;  /* 0x0000000609007c0c */ /* 0x004fc8000bf06270 */
[----:B------:R-:W-:-:S13]  /*0210*/  ISETP.LT.OR P0, PT, R8, RZ, P0 ;  /* 0x000000ff0800720c */ /* 0x000fda0000701670 */
[----:B------:R-:W-:Y:S05]  /*0220*/  @P0 EXIT ;  /* 0x000000000000094d */ /* 0x000fea0003800000 */
[----:B------:R-:W0:Y:S01]  /*0230*/  LDC.64 R2, c[0x0][0x380] ;  /* 0x0000e000ff027b82 */ /* 0x000e220000000a00 */
[----:B------:R-:W1:Y:S01]  /*0240*/  LDCU.64 UR4, c[0x0][0x358] ;  /* 0x00006b00ff0477ac */ /* 0x000e620008000a00 */
[----:B0-----:R-:W-:-:S06]  /*0250*/  IMAD.WIDE R2, R5, 0x4, R2 ;  /* 0x0000000405027825 */ /* 0x001fcc00078e0202 */
[----:B-1----:R-:W2:Y:S01]  /*0260*/  LDG.E R3, desc[UR4][R2.64] ;  /* 0x0000000402037981 */ /* 0x002ea2000c1e1900 */
[----:B------:R-:W-:Y:S02]  /*0270*/  ISETP.GE.AND P2, PT, R5, RZ, PT ;  /* 0x000000ff0500720c */ /* 0x000fe40003f46270 */
[----:B------:R-:W0:Y:S01]  /*0280*/  LDC.64 R4, c[0x0][0x388] ;  /* 0x0000e200ff047b82 */ /* 0x000e220000000a00 */
[----:B------:R-:W-:Y:S02]  /*0290*/  ISETP.GT.U32.AND P0, PT, R0, R7, PT ;  /* 0x000000070000720c */ /* 0x000fe40003f04070 */
[----:B------:R-:W-:-:S04]  /*02a0*/  IADD3 R0, PT, PT, R7, -R0, RZ ;  /* 0x8000000007007210 */ /* 0x000fc80007ffe0ff */
[----:B------:R-:W-:-:S05]  /*02b0*/  SEL R7, R0, R7, !P0 ;  /* 0x0000000700077207 */ /* 0x000fca0004000000 */
[----:B------:R-:W-:-:S05]  /*02c0*/  @!P2 IMAD.MOV R7, RZ, RZ, -R7 ;  /* 0x000000ffff07a224 */ /* 0x000fca00078e0a07 */
[----:B------:R-:W-:-:S05]  /*02d0*/  SEL R6, R6, R7, !P1 ;  /* 0x0000000706067207 */ /* 0x000fca0004800000 */
[----:B------:R-:W-:-:S04]  /*02e0*/  IMAD R7, R6, UR6, R9 ;  /* 0x0000000606077c24 */ /* 0x000fc8000f8e0209 */
[----:B0-----:R-:W-:-:S05]  /*02f0*/  IMAD.WIDE R4, R7, 0x4, R4 ;  /* 0x0000000407047825 */ /* 0x001fca00078e0204 */
[----:B--2---:R-:W-:Y:S01]  /*0300*/  STG.E desc[UR4][R4.64], R3 ;  /* 0x0000000304007986 */ /* 0x004fe2000c101904 */
[----:B------:R-:W-:Y:S05]  /*0310*/  EXIT ;  /* 0x000000000000794d */ /* 0x000fea0003800000 */
.L_x_0:
[----:B------:R-:W-:-:S00]  /*0320*/  BRA `(.L_x_0) ;  /* 0xfffffffc00fc7947 */ /* 0x000fc0000383ffff */
[----:B------:R-:W-:-:S00]  /*0330*/  NOP ;  /* 0x0000000000007918 */ /* 0x000fc00000000000 */
        /* <DEDUP_REMOVED lines=12> */
.L_x_3:


//--------------------- .text._Z18naive_2d_transposePiS_ii --------------------------
	.section	.text._Z18naive_2d_transposePiS_ii,"ax",@progbits
	.align	128
        .global         _Z18naive_2d_transposePiS_ii
        .type           _Z18naive_2d_transposePiS_ii,@function
        .size           _Z18naive_2d_transposePiS_ii,(.L_x_4 - _Z18naive_2d_transposePiS_ii)
        .other          _Z18naive_2d_transposePiS_ii,@"STO_CUDA_ENTRY STV_DEFAULT"
_Z18naive_2d_transposePiS_ii:
.text._Z18naive_2d_transposePiS_ii:
[----:B------:R-:W-:Y:S01]  /*0000*/  LDC R1, c[0x0][0x37c] ;  /* 0x0000df00ff017b82 */ /* 0x000fe20000000800 */
[----:B------:R-:W0:Y:S07]  /*0010*/  S2R R0, SR_TID.X ;  /* 0x0000000000007919 */ /* 0x000e2e0000002100 */
[----:B------:R-:W0:Y:S01]  /*0020*/  S2UR UR4, SR_CTAID.X ;  /* 0x00000000000479c3 */ /* 0x000e220000002500 */
[----:B------:R-:W1:Y:S01]  /*0030*/  LDCU.64 UR6, c[0x0][0x390] ;  /* 0x00007200ff0677ac */ /* 0x000e620008000a00 */
[----:B------:R-:W2:Y:S06]  /*0040*/  S2R R2, SR_TID.Y ;  /* 0x0000000000027919 */ /* 0x000eac0000002200 */
[----:B------:R-:W0:Y:S08]  /*0050*/  LDC R7, c[0x0][0x360] ;  /* 0x0000d800ff077b82 */ /* 0x000e300000000800 */
[----:B------:R-:W2:Y:S01]  /*0060*/  S2UR UR5, SR_CTAID.Y ;  /* 0x00000000000579c3 */ /* 0x000ea20000002600 */
[----:B0-----:R-:W-:-:S05]  /*0070*/  IMAD R0, R7, UR4, R0 ;  /* 0x0000000407007c24 */ /* 0x001fca000f8e0200 */
[----:B-1----:R-:W-:Y:S01]  /*0080*/  ISETP.GE.AND P0, PT, R0, UR7, PT ;  /* 0x0000000700007c0c */ /* 0x002fe2000bf06270 */
[----:B--2---:R-:W-:-:S05]  /*0090*/  IMAD R7, R7, UR5, R2 ;  /* 0x0000000507077c24 */ /* 0x004fca000f8e0202 */
[----:B------:R-:W-:-:S13]  /*00a0*/  ISETP.GE.OR P0, PT, R7, UR6, P0 ;  /* 0x0000000607007c0c */ /* 0x000fda0008706670 */
[----:B------:R-:W-:Y:S05]  /*00b0*/  @P0 EXIT ;  /* 0x000000000000094d */ /* 0x000fea0003800000 */
[----:B------:R-:W0:Y:S01]  /*00c0*/  LDC.64 R2, c[0x0][0x380] ;  /* 0x0000e000ff027b82 */ /* 0x000e220000000a00 */
[----:B------:R-:W1:Y:S01]  /*00d0*/  LDCU.64 UR4, c[0x0][0x358] ;  /* 0x00006b00ff0477ac */ /* 0x000e620008000a00 */
[----:B------:R-:W-:-:S04]  /*00e0*/  IMAD R5, R7, UR7, R0 ;  /* 0x0000000707057c24 */ /* 0x000fc8000f8e0200 */
[----:B0-----:R-:W-:Y:S02]  /*00f0*/  IMAD.WIDE R2, R5, 0x4, R2 ;  /* 0x0000000405027825 */ /* 0x001fe400078e0202 */
[----:B------:R-:W0:Y:S04]  /*0100*/  LDC.64 R4, c[0x0][0x388] ;  /* 0x0000e200ff047b82 */ /* 0x000e280000000a00 */
[----:B-1----:R-:W2:Y:S01]  /*0110*/  LDG.E R3, desc[UR4][R2.64] ;  /* 0x0000000402037981 */ /* 0x002ea2000c1e1900 */
[----:B------:R-:W-:-:S04]  /*0120*/  IMAD R7, R0, UR6, R7 ;  /* 0x0000000600077c24 */ /* 0x000fc8000f8e0207 */
[----:B0-----:R-:W-:-:S05]  /*0130*/  IMAD.WIDE R4, R7, 0x4, R4 ;  /* 0x0000000407047825 */ /* 0x001fca00078e0204 */
[----:B--2---:R-:W-:Y:S01]  /*0140*/  STG.E desc[UR4][R4.64], R3 ;  /* 0x0000000304007986 */ /* 0x004fe2000c101904 */
[----:B------:R-:W-:Y:S05]  /*0150*/  EXIT ;  /* 0x000000000000794d */ /* 0x000fea0003800000 */
.L_x_1:
        /* <DEDUP_REMOVED lines=10> */
.L_x_4:


//--------------------- .text._Z9transposePiS_ii  --------------------------
	.section	.text._Z9transposePiS_ii,"ax",@progbits
	.align	128
        .global         _Z9transposePiS_ii
        .type           _Z9transposePiS_ii,@function
        .size           _Z9transposePiS_ii,(.L_x_5 - _Z9transposePiS_ii)
        .other          _Z9transposePiS_ii,@"STO_CUDA_ENTRY STV_DEFAULT"
_Z9transposePiS_ii:
.text._Z9transposePiS_ii:
[----:B------:R-:W-:Y:S01]  /*0000*/  LDC R1, c[0x0][0x37c] ;  /* 0x0000df00ff017b82 */ /* 0x000fe20000000800 */
[----:B------:R-:W0:Y:S01]  /*0010*/  S2R R10, SR_TID.X ;  /* 0x00000000000a7919 */ /* 0x000e220000002100 */
[----:B------:R-:W1:Y:S01]  /*0020*/  LDCU.64 UR6, c[0x0][0x390] ;  /* 0x00007200ff0677ac */ /* 0x000e620008000a00 */
[----:B------:R-:W0:Y:S01]  /*0030*/  S2R R9, SR_CTAID.X ;  /* 0x0000000000097919 */ /* 0x000e220000002500 */
[----:B------:R-:W2:Y:S01]  /*0040*/  LDCU.64 UR4, c[0x0][0x358] ;  /* 0x00006b00ff0477ac */ /* 0x000ea20008000a00 */
[----:B------:R-:W3:Y:S01]  /*0050*/  S2R R7, SR_CTAID.Y ;  /* 0x0000000000077919 */ /* 0x000ee20000002600 */
[----:B------:R-:W3:Y:S01]  /*0060*/  S2R R8, SR_TID.Y ;  /* 0x0000000000087919 */ /* 0x000ee20000002200 */
[----:B0-----:R-:W-:-:S04]  /*0070*/  LEA R5, R9, R10, 0x4 ;  /* 0x0000000a09057211 */ /* 0x001fc800078e20ff */
[----:B-1----:R-:W-:Y:S02]  /*0080*/  ISETP.GE.AND P0, PT, R5, UR7, PT ;  /* 0x0000000705007c0c */ /* 0x002fe4000bf06270 */
[----:B---3--:R-:W-:-:S04]  /*0090*/  LEA R0, R7, R8, 0x4 ;  /* 0x0000000807007211 */ /* 0x008fc800078e20ff */
[----:B------:R-:W-:-:S13]  /*00a0*/  ISETP.GE.OR P0, PT, R0, UR6, P0 ;  /* 0x0000000600007c0c */ /* 0x000fda0008706670 */
[----:B------:R-:W0:Y:S01]  /*00b0*/  @!P0 LDC.64 R2, c[0x0][0x380] ;  /* 0x0000e000ff028b82 */ /* 0x000e220000000a00 */
[----:B------:R-:W-:Y:S02]  /*00c0*/  @!P0 IMAD R5, R0, UR7, R5 ;  /* 0x0000000700058c24 */ /* 0x000fe4000f8e0205 */
[----:B------:R-:W-:Y:S02]  /*00d0*/  IMAD.MOV.U32 R0, RZ, RZ, RZ ;  /* 0x000000ffff007224 */ /* 0x000fe400078e00ff */
[----:B0-----:R-:W-:-:S05]  /*00e0*/  @!P0 IMAD.WIDE R2, R5, 0x4, R2 ;  /* 0x0000000405028825 */ /* 0x001fca00078e0202 */
[----:B--2---:R-:W2:Y:S01]  /*00f0*/  @!P0 LDG.E R0, desc[UR4][R2.64] ;  /* 0x0000000402008981 */ /* 0x004ea2000c1e1900 */
[----:B------:R-:W-:Y:S01]  /*0100*/  MOV R4, 0x400 ;  /* 0x0000040000047802 */ /* 0x000fe20000000f00 */
[----:B------:R-:W-:Y:S01]  /*0110*/  IMAD R6, R9, 0x10, R8 ;  /* 0x0000001009067824 */ /* 0x000fe200078e0208 */
[----:B------:R-:W-:Y:S01]  /*0120*/  LEA R7, R7, R10, 0x4 ;  /* 0x0000000a07077211 */ /* 0x000fe200078e20ff */
[----:B------:R-:W0:Y:S03]  /*0130*/  S2R R5, SR_CgaCtaId ;  /* 0x0000000000057919 */ /* 0x000e260000008800 */
[----:B------:R-:W-:-:S04]  /*0140*/  ISETP.GE.AND P0, PT, R7, UR6, PT ;  /* 0x0000000607007c0c */ /* 0x000fc8000bf06270 */
[----:B------:R-:W-:Y:S02]  /*0150*/  ISETP.GE.OR P0, PT, R6, UR7, P0 ;  /* 0x0000000706007c0c */ /* 0x000fe40008706670 */
[----:B0-----:R-:W-:-:S05]  /*0160*/  LEA R4, R5, R4, 0x18 ;  /* 0x0000000405047211 */ /* 0x001fca00078ec0ff */
[----:B------:R-:W-:-:S05]  /*0170*/  IMAD R5, R10, 0x44, R4 ;  /* 0x000000440a057824 */ /* 0x000fca00078e0204 */
[----:B------:R-:W-:-:S05]  /*0180*/  LEA R5, R8, R5, 0x2 ;  /* 0x0000000508057211 */ /* 0x000fca00078e10ff */
[----:B--2---:R0:W-:Y:S01]  /*0190*/  STS [R5], R0 ;  /* 0x0000000005007388 */ /* 0x0041e20000000800 */
[----:B------:R-:W-:Y:S06]  /*01a0*/  BAR.SYNC.DEFER_BLOCKING 0x0 ;  /* 0x0000000000007b1d */ /* 0x000fec0000010000 */
[----:B------:R-:W-:Y:S05]  /*01b0*/  @P0 EXIT ;  /* 0x000000000000094d */ /* 0x000fea0003800000 */
[----:B------:R-:W-:Y:S01]  /*01c0*/  IMAD R4, R8, 0x44, R4 ;  /* 0x0000004408047824 */ /* 0x000fe200078e0204 */
[----:B------:R-:W1:Y:S01]  /*01d0*/  LDC.64 R2, c[0x0][0x388] ;  /* 0x0000e200ff027b82 */ /* 0x000e620000000a00 */
[----:B------:R-:W-:Y:S02]  /*01e0*/  IMAD R7, R6, UR6, R7 ;  /* 0x0000000606077c24 */ /* 0x000fe4000f8e0207 */
[----:B------:R-:W-:-:S05]  /*01f0*/  IMAD R4, R10, 0x4, R4 ;  /* 0x000000040a047824 */ /* 0x000fca00078e0204 */
[----:B0-----:R-:W0:Y:S01]  /*0200*/  LDS R5, [R4] ;  /* 0x0000000004057984 */ /* 0x001e220000000800 */
[----:B-1----:R-:W-:-:S05]  /*0210*/  IMAD.WIDE R2, R7, 0x4, R2 ;  /* 0x0000000407027825 */ /* 0x002fca00078e0202 */
[----:B0-----:R-:W-:Y:S01]  /*0220*/  STG.E desc[UR4][R2.64], R5 ;  /* 0x0000000502007986 */ /* 0x001fe2000c101904 */
[----:B------:R-:W-:Y:S05]  /*0230*/  EXIT ;  /* 0x000000000000794d */ /* 0x000fea0003800000 */
.L_x_2:
        /* <DEDUP_REMOVED lines=12> */
.L_x_5:


//--------------------- .nv.shared.reserved.0     --------------------------
	.section	.nv.shared.reserved.0,"aw",@nobits
	.weak		__nv_reservedSMEM_offset_0_alias
	.size		__nv_reservedSMEM_offset_0_alias, 0, 64
	.other		__nv_reservedSMEM_offset_0_alias,@"STO_CUDA_RESERVED_SHARED STV_DEFAULT"
__nv_reservedSMEM_offset_0_alias:
	.zero		0
	.zero		64


//--------------------- .nv.shared._Z9transposePiS_ii --------------------------
	.section	.nv.shared._Z9transposePiS_ii,"aw",@nobits
	.sectionflags	@""
	.align	4
.nv.shared._Z9transposePiS_ii:
	.zero		2112


//--------------------- .nv.constant0._Z18naive_1d_transposePiS_ii --------------------------
	.section	.nv.constant0._Z18naive_1d_transposePiS_ii,"a",@progbits
	.sectionflags	@""
	.align	4
.nv.constant0._Z18naive_1d_transposePiS_ii:
	.zero		920


//--------------------- .nv.constant0._Z18naive_2d_transposePiS_ii --------------------------
	.section	.nv.constant0._Z18naive_2d_transposePiS_ii,"a",@progbits
	.sectionflags	@""
	.align	4
.nv.constant0._Z18naive_2d_transposePiS_ii:
	.zero		920


//--------------------- .nv.constant0._Z9transposePiS_ii --------------------------
	.section	.nv.constant0._Z9transposePiS_ii,"a",@progbits
	.sectionflags	@""
	.align	4
.nv.constant0._Z9transposePiS_ii:
	.zero		920


//--------------------- SYMBOLS --------------------------

	.type		.nv.reservedSmem.offset0,@object
	.size		.nv.reservedSmem.offset0,0x4
	.type		.nv.reservedSmem.cap,@object
	.size		.nv.reservedSmem.cap,0x4
